	.headerflags	@"EF_CUDA_TEXMODE_UNIFIED EF_CUDA_64BIT_ADDRESS EF_CUDA_ACCELERATORS EF_CUDA_SM90 EF_CUDA_VIRTUAL_SM(EF_CUDA_SM90)"
	.elftype	@"ET_EXEC"


//--------------------- .nv.info                  --------------------------
	.section	.nv.info,"",@"SHT_CUDA_INFO"
	.align	4


	//----- nvinfo : EIATTR_REGCOUNT
	.align		4
        /*0000*/ 	.byte	0x04, 0x2f
        /*0002*/ 	.short	(.L_3 - .L_2)
	.align		4
.L_2:
        /*0004*/ 	.word	index@(triton_poi_fused__native_batch_norm_legit_no_training_add_relu_18)
        /*0008*/ 	.word	0x00000037


	//----- nvinfo : EIATTR_MIN_STACK_SIZE
	.align		4
.L_3:
        /*000c*/ 	.byte	0x04, 0x12
        /*000e*/ 	.short	(.L_5 - .L_4)
	.align		4
.L_4:
        /*0010*/ 	.word	index@(triton_poi_fused__native_batch_norm_legit_no_training_add_relu_18)
        /*0014*/ 	.word	0x00000000


	//----- nvinfo : EIATTR_FRAME_SIZE
	.align		4
.L_5:
        /*0018*/ 	.byte	0x04, 0x11
        /*001a*/ 	.short	(.L_7 - .L_6)
	.align		4
.L_6:
        /*001c*/ 	.word	index@(triton_poi_fused__native_batch_norm_legit_no_training_add_relu_18)
        /*0020*/ 	.word	0x00000000


	//----- nvinfo : EIATTR_MIN_STACK_SIZE
	.align		4
.L_7:
        /*0024*/ 	.byte	0x04, 0x12
        /*0026*/ 	.short	(.L_9 - .L_8)
	.align		4
.L_8:
        /*0028*/ 	.word	index@(triton_poi_fused__native_batch_norm_legit_no_training_add_relu_18)
        /*002c*/ 	.word	0x00000000
.L_9:


//--------------------- .nv.info.triton_poi_fused__native_batch_norm_legit_no_training_add_relu_18 --------------------------
	.section	.nv.info.triton_poi_fused__native_batch_norm_legit_no_training_add_relu_18,"",@"SHT_CUDA_INFO"
	.sectionflags	@""
	.align	4


	//----- nvinfo : EIATTR_CUDA_API_VERSION
	.align		4
        /*0000*/ 	.byte	0x04, 0x37
        /*0002*/ 	.short	(.L_11 - .L_10)
.L_10:
        /*0004*/ 	.word	0x0000007c


	//----- nvinfo : EIATTR_KPARAM_INFO
	.align		4
.L_11:
        /*0008*/ 	.byte	0x04, 0x17
        /*000a*/ 	.short	(.L_13 - .L_12)
.L_12:
        /*000c*/ 	.word	0x00000000
        /*0010*/ 	.short	0x0009
        /*0012*/ 	.short	0x0044
        /*0014*/ 	.byte	0x00, 0xf0, 0x11, 0x00


	//----- nvinfo : EIATTR_KPARAM_INFO
	.align		4
.L_13:
        /*0018*/ 	.byte	0x04, 0x17
        /*001a*/ 	.short	(.L_15 - .L_14)
.L_14:
        /*001c*/ 	.word	0x00000000
        /*0020*/ 	.short	0x0008
        /*0022*/ 	.short	0x0040
        /*0024*/ 	.byte	0x00, 0xf0, 0x11, 0x00


	//----- nvinfo : EIATTR_KPARAM_INFO
	.align		4
.L_15:
        /*0028*/ 	.byte	0x04, 0x17
        /*002a*/ 	.short	(.L_17 - .L_16)
.L_16:
        /*002c*/ 	.word	0x00000000
        /*0030*/ 	.short	0x0007
        /*0032*/ 	.short	0x0038
        /*0034*/ 	.byte	0x00, 0xf4, 0x21, 0x00


	//----- nvinfo : EIATTR_KPARAM_INFO
	.align		4
.L_17:
        /*0038*/ 	.byte	0x04, 0x17
        /*003a*/ 	.short	(.L_19 - .L_18)
.L_18:
        /*003c*/ 	.word	0x00000000
        /*0040*/ 	.short	0x0006
        /*0042*/ 	.short	0x0030
        /*0044*/ 	.byte	0x00, 0xf4, 0x21, 0x00


	//----- nvinfo : EIATTR_KPARAM_INFO
	.align		4
.L_19:
        /*0048*/ 	.byte	0x04, 0x17
        /*004a*/ 	.short	(.L_21 - .L_20)
.L_20:
        /*004c*/ 	.word	0x00000000
        /*0050*/ 	.short	0x0005
        /*0052*/ 	.short	0x0028
        /*0054*/ 	.byte	0x00, 0xf4, 0x21, 0x00


	//----- nvinfo : EIATTR_KPARAM_INFO
	.align		4
.L_21:
        /*0058*/ 	.byte	0x04, 0x17
        /*005a*/ 	.short	(.L_23 - .L_22)
.L_22:
        /*005c*/ 	.word	0x00000000
        /*0060*/ 	.short	0x0004
        /*0062*/ 	.short	0x0020
        /*0064*/ 	.byte	0x00, 0xf4, 0x21, 0x00


	//----- nvinfo : EIATTR_KPARAM_INFO
	.align		4
.L_23:
        /*0068*/ 	.byte	0x04, 0x17
        /*006a*/ 	.short	(.L_25 - .L_24)
.L_24:
        /*006c*/ 	.word	0x00000000
        /*0070*/ 	.short	0x0003
        /*0072*/ 	.short	0x0018
        /*0074*/ 	.byte	0x00, 0xf4, 0x21, 0x00


	//----- nvinfo : EIATTR_KPARAM_INFO
	.align		4
.L_25:
        /*0078*/ 	.byte	0x04, 0x17
        /*007a*/ 	.short	(.L_27 - .L_26)
.L_26:
        /*007c*/ 	.word	0x00000000
        /*0080*/ 	.short	0x0002
        /*0082*/ 	.short	0x0010
        /*0084*/ 	.byte	0x00, 0xf4, 0x21, 0x00


	//----- nvinfo : EIATTR_KPARAM_INFO
	.align		4
.L_27:
        /*0088*/ 	.byte	0x04, 0x17
        /*008a*/ 	.short	(.L_29 - .L_28)
.L_28:
        /*008c*/ 	.word	0x00000000
        /*0090*/ 	.short	0x0001
        /*0092*/ 	.short	0x0008
        /*0094*/ 	.byte	0x00, 0xf4, 0x21, 0x00


	//----- nvinfo : EIATTR_KPARAM_INFO
	.align		4
.L_29:
        /*0098*/ 	.byte	0x04, 0x17
        /*009a*/ 	.short	(.L_31 - .L_30)
.L_30:
        /*009c*/ 	.word	0x00000000
        /*00a0*/ 	.short	0x0000
        /*00a2*/ 	.short	0x0000
        /*00a4*/ 	.byte	0x00, 0xf4, 0x21, 0x00


	//----- nvinfo : EIATTR_SPARSE_MMA_MASK
	.align		4
.L_31:
        /*00a8*/ 	.byte	0x03, 0x50
        /*00aa*/ 	.short	0x0000


	//----- nvinfo : EIATTR_MAXREG_COUNT
	.align		4
        /*00ac*/ 	.byte	0x03, 0x1b
        /*00ae*/ 	.short	0x00ff


	//----- nvinfo : EIATTR_EXIT_INSTR_OFFSETS
	.align		4
        /*00b0*/ 	.byte	0x04, 0x1c
        /*00b2*/ 	.short	(.L_33 - .L_32)


	//   ....[0]....
.L_32:
        /*00b4*/ 	.word	0x00001c70


	//   ....[1]....
        /*00b8*/ 	.word	0x00001cb0


	//----- nvinfo : EIATTR_REQNTID
	.align		4
.L_33:
        /*00bc*/ 	.byte	0x04, 0x10
        /*00be*/ 	.short	(.L_35 - .L_34)
.L_34:
        /*00c0*/ 	.word	0x00000100
        /*00c4*/ 	.word	0x00000001
        /*00c8*/ 	.word	0x00000001


	//----- nvinfo : EIATTR_CBANK_PARAM_SIZE
	.align		4
.L_35:
        /*00cc*/ 	.byte	0x03, 0x19
        /*00ce*/ 	.short	0x0048


	//----- nvinfo : EIATTR_PARAM_CBANK
	.align		4
        /*00d0*/ 	.byte	0x04, 0x0a
        /*00d2*/ 	.short	(.L_37 - .L_36)
	.align		4
.L_36:
        /*00d4*/ 	.word	index@(.nv.constant0.triton_poi_fused__native_batch_norm_legit_no_training_add_relu_18)
        /*00d8*/ 	.short	0x0210
        /*00da*/ 	.short	0x0048


	//----- nvinfo : EIATTR_SW_WAR
	.align		4
.L_37:
        /*00dc*/ 	.byte	0x04, 0x36
        /*00de*/ 	.short	(.L_39 - .L_38)
.L_38:
        /*00e0*/ 	.word	0x00000008
.L_39:


//--------------------- .nv.callgraph             --------------------------
	.section	.nv.callgraph,"",@"SHT_CUDA_CALLGRAPH"
	.align	4
	.sectionentsize	8
	.align		4
        /*0000*/ 	.word	0x00000000
	.align		4
        /*0004*/ 	.word	0xffffffff
	.align		4
        /*0008*/ 	.word	0x00000000
	.align		4
        /*000c*/ 	.word	0xfffffffe
	.align		4
        /*0010*/ 	.word	0x00000000
	.align		4
        /*0014*/ 	.word	0xfffffffd
	.align		4
        /*0018*/ 	.word	0x00000000
	.align		4
        /*001c*/ 	.word	0xfffffffc


//--------------------- .nv.constant4             --------------------------
	.section	.nv.constant4,"a",@progbits
	.align	8
	.align		8
.nv.constant4:
        /*0000*/ 	.dword	_$_str
	.align		8
        /*0008*/ 	.dword	_$_str_$_2


//--------------------- .text.triton_poi_fused__native_batch_norm_legit_no_training_add_relu_18 --------------------------
	.section	.text.triton_poi_fused__native_batch_norm_legit_no_training_add_relu_18,"ax",@progbits
	.sectionflags	@"SHF_BARRIERS=1"
	.align	128
        .global         triton_poi_fused__native_batch_norm_legit_no_training_add_relu_18
        .type           triton_poi_fused__native_batch_norm_legit_no_training_add_relu_18,@function
        .size           triton_poi_fused__native_batch_norm_legit_no_training_add_relu_18,(.L_x_1 - triton_poi_fused__native_batch_norm_legit_no_training_add_relu_18)
        .other          triton_poi_fused__native_batch_norm_legit_no_training_add_relu_18,@"STO_CUDA_ENTRY STV_DEFAULT"
triton_poi_fused__native_batch_norm_legit_no_training_add_relu_18:
.text.triton_poi_fused__native_batch_norm_legit_no_training_add_relu_18:
[----:B------:R-:W0:Y:S01]  /*0000*/  LDC R1, c[0x0][0x28] ;  /* 0x00000a00ff017b82 */ /* 0x000e220000000800 */
[----:B------:R-:W1:Y:S07]  /*0010*/  S2R R25, SR_CTAID.Y ;  /* 0x0000000000197919 */ /* 0x000e6e0000002600 */
[----:B------:R-:W2:Y:S01]  /*0020*/  LDC.64 R4, c[0x0][0x220] ;  /* 0x00008800ff047b82 */ /* 0x000ea20000000a00 */
[----:B------:R-:W-:Y:S01]  /*0030*/  ULDC.64 UR6, c[0x0][0x208] ;  /* 0x0000820000067ab9 */ /* 0x000fe20000000a00 */
[----:B------:R-:W3:Y:S01]  /*0040*/  S2R R24, SR_TID.X ;  /* 0x0000000000187919 */ /* 0x000ee20000002100 */
[----:B------:R-:W4:Y:S05]  /*0050*/  S2R R32, SR_CTAID.X ;  /* 0x0000000000207919 */ /* 0x000f2a0000002500 */
[----:B------:R-:W5:Y:S08]  /*0060*/  LDC.64 R20, c[0x0][0x218] ;  /* 0x00008600ff147b82 */ /* 0x000f700000000a00 */
[----:B------:R-:W4:Y:S08]  /*0070*/  LDC.64 R22, c[0x0][0x228] ;  /* 0x00008a00ff167b82 */ /* 0x000f300000000a00 */
[----:B------:R-:W5:Y:S01]  /*0080*/  LDC.64 R26, c[0x0][0x230] ;  /* 0x00008c00ff1a7b82 */ /* 0x000f620000000a00 */
[----:B-1----:R-:W-:-:S07]  /*0090*/  IMAD.SHL.U32 R25, R25, 0x40, RZ ;  /* 0x0000004019197824 */ /* 0x002fce00078e00ff */
[----:B------:R-:W1:Y:S01]  /*00a0*/  LDC.64 R8, c[0x0][0x210] ;  /* 0x00008400ff087b82 */ /* 0x000e620000000a00 */
[----:B---3--:R-:W-:-:S05]  /*00b0*/  IMAD.SHL.U32 R0, R24, 0x2, RZ ;  /* 0x0000000218007824 */ /* 0x008fca00078e00ff */
[----:B------:R-:W-:-:S04]  /*00c0*/  LOP3.LUT R0, R25, 0x3e, R0, 0xf8, !PT ;  /* 0x0000003e19007812 */ /* 0x000fc800078ef800 */
[C---:B------:R-:W-:Y:S01]  /*00d0*/  ISETP.GE.AND P0, PT, R0.reuse, 0x68, PT ;  /* 0x000000680000780c */ /* 0x040fe20003f06270 */
[----:B------:R-:W-:-:S05]  /*00e0*/  IMAD.HI R2, R0, 0x4ec4ec4f, RZ ;  /* 0x4ec4ec4f00027827 */ /* 0x000fca00078e02ff */
[----:B------:R-:W-:-:S04]  /*00f0*/  SHF.R.U32.HI R3, RZ, 0x1f, R2 ;  /* 0x0000001fff037819 */ /* 0x000fc80000011602 */
[----:B------:R-:W-:Y:S02]  /*0100*/  LEA.HI.SX32 R11, R2, R3, 0x1d ;  /* 0x00000003020b7211 */ /* 0x000fe400078feaff */
[----:B------:R-:W-:-:S03]  /*0110*/  CS2R R2, SRZ ;  /* 0x0000000000027805 */ /* 0x000fc6000001ff00 */
[----:B------:R-:W-:-:S04]  /*0120*/  IMAD R15, R11, -0x1a, R0 ;  /* 0xffffffe60b0f7824 */ /* 0x000fc800078e0200 */
[----:B--2---:R-:W-:-:S05]  /*0130*/  IMAD.WIDE R4, R15, 0x4, R4 ;  /* 0x000000040f047825 */ /* 0x004fca00078e0204 */
[----:B------:R2:W3:Y:S01]  /*0140*/  @!P0 LDG.E.EL.64 R2, desc[UR6][R4.64] ;  /* 0x0000000604028981 */ /* 0x0004e2000c2e1b00 */
[----:B------:R-:W-:Y:S01]  /*0150*/  LOP3.LUT R7, R24, 0x20, RZ, 0xc0, !PT ;  /* 0x0000002018077812 */ /* 0x000fe200078ec0ff */
[----:B----4-:R-:W-:Y:S01]  /*0160*/  IMAD.SHL.U32 R32, R32, 0x40, RZ ;  /* 0x0000004020207824 */ /* 0x010fe200078e00ff */
[----:B------:R-:W-:Y:S01]  /*0170*/  CS2R R12, SRZ ;  /* 0x00000000000c7805 */ /* 0x000fe2000001ff00 */
[----:B------:R-:W-:Y:S01]  /*0180*/  IMAD R11, R11, 0x1a00, R15 ;  /* 0x00001a000b0b7824 */ /* 0x000fe200078e020f */
[----:B------:R-:W-:Y:S01]  /*0190*/  LOP3.LUT R7, R7, 0x80, R24, 0xf8, !PT ;  /* 0x0000008007077812 */ /* 0x000fe200078ef818 */
[----:B-----5:R-:W-:-:S03]  /*01a0*/  IMAD.WIDE R20, R15, 0x4, R20 ;  /* 0x000000040f147825 */ /* 0x020fc600078e0214 */
[----:B------:R-:W-:Y:S01]  /*01b0*/  LOP3.LUT R7, R7, 0x40, R24, 0xf8, !PT ;  /* 0x0000004007077812 */ /* 0x000fe200078ef818 */
[----:B0-----:R-:W-:-:S03]  /*01c0*/  IMAD.WIDE R22, R15, 0x4, R22 ;  /* 0x000000040f167825 */ /* 0x001fc600078e0216 */
[----:B------:R-:W-:Y:S01]  /*01d0*/  SHF.R.U32.HI R7, RZ, 0x5, R7 ;  /* 0x00000005ff077819 */ /* 0x000fe20000011607 */
[----:B------:R-:W-:-:S04]  /*01e0*/  IMAD.WIDE R26, R15, 0x4, R26 ;  /* 0x000000040f1a7825 */ /* 0x000fc800078e021a */
[----:B------:R-:W-:-:S04]  /*01f0*/  IMAD.IADD R0, R32, 0x1, R7 ;  /* 0x0000000120007824 */ /* 0x000fc800078e0207 */
[C---:B------:R-:W-:Y:S01]  /*0200*/  IMAD R38, R0.reuse, 0x1a, R11 ;  /* 0x0000001a00267824 */ /* 0x040fe200078e020b */
[----:B--2---:R-:W-:Y:S01]  /*0210*/  IADD3 R4, R0, 0x8, RZ ;  /* 0x0000000800047810 */ /* 0x004fe20007ffe0ff */
[C---:B------:R-:W-:Y:S01]  /*0220*/  VIADD R5, R0.reuse, 0x10 ;  /* 0x0000001000057836 */ /* 0x040fe20000000000 */
[----:B------:R-:W-:Y:S01]  /*0230*/  ISETP.LT.AND P2, PT, R0, 0x100, !P0 ;  /* 0x000001000000780c */ /* 0x000fe20004741270 */
[----:B------:R-:W-:Y:S01]  /*0240*/  VIADD R39, R38, 0xd0 ;  /* 0x000000d026277836 */ /* 0x000fe20000000000 */
[----:B------:R-:W-:Y:S02]  /*0250*/  ISETP.LT.AND P1, PT, R4, 0x100, !P0 ;  /* 0x000001000400780c */ /* 0x000fe40004721270 */
[----:B------:R-:W-:Y:S02]  /*0260*/  CS2R R14, SRZ ;  /* 0x00000000000e7805 */ /* 0x000fe4000001ff00 */
[----:B------:R-:W-:Y:S02]  /*0270*/  ISETP.LT.AND P5, PT, R5, 0x100, !P0 ;  /* 0x000001000500780c */ /* 0x000fe400047a1270 */
[----:B------:R-:W-:Y:S01]  /*0280*/  CS2R R4, SRZ ;  /* 0x0000000000047805 */ /* 0x000fe2000001ff00 */
[----:B-1----:R-:W-:Y:S01]  /*0290*/  IMAD.WIDE R18, R39, 0x4, R8 ;  /* 0x0000000427127825 */ /* 0x002fe200078e0208 */
[----:B------:R-:W-:-:S02]  /*02a0*/  IADD3 R28, R0, 0x18, RZ ;  /* 0x00000018001c7810 */ /* 0x000fc40007ffe0ff */
[----:B------:R-:W-:Y:S01]  /*02b0*/  P2R R51, PR, RZ, 0x2 ;  /* 0x00000002ff337803 */ /* 0x000fe20000000000 */
[C---:B------:R-:W-:Y:S01]  /*02c0*/  IMAD.WIDE R10, R38.reuse, 0x4, R8 ;  /* 0x00000004260a7825 */ /* 0x040fe200078e0208 */
[----:B------:R-:W2:Y:S01]  /*02d0*/  @!P0 LDG.E.EL.64 R4, desc[UR6][R20.64] ;  /* 0x0000000614048981 */ /* 0x000ea2000c2e1b00 */
[----:B------:R-:W-:Y:S02]  /*02e0*/  P2R R31, PR, RZ, 0x4 ;  /* 0x00000004ff1f7803 */ /* 0x000fe40000000000 */
[----:B------:R-:W-:Y:S01]  /*02f0*/  VIADD R43, R38, 0x1a0 ;  /* 0x000001a0262b7836 */ /* 0x000fe20000000000 */
[----:B------:R-:W2:Y:S01]  /*0300*/  @P1 LDG.E.EL.64 R14, desc[UR6][R18.64] ;  /* 0x00000006120e1981 */ /* 0x000ea2000c2e1b00 */
[----:B------:R-:W-:Y:S02]  /*0310*/  IMAD.MOV.U32 R33, RZ, RZ, 0x3e800000 ;  /* 0x3e800000ff217424 */ /* 0x000fe400078e00ff */
[----:B---3--:R-:W-:Y:S01]  /*0320*/  FADD R6, R2, 9.9999997473787516356e-06 ;  /* 0x3727c5ac02067421 */ /* 0x008fe20000000000 */
[----:B------:R-:W-:Y:S01]  /*0330*/  FADD R17, R3, 9.9999997473787516356e-06 ;  /* 0x3727c5ac03117421 */ /* 0x000fe20000000000 */
[----:B------:R0:W3:Y:S01]  /*0340*/  @P2 LDG.E.EL.64 R12, desc[UR6][R10.64] ;  /* 0x000000060a0c2981 */ /* 0x0000e2000c2e1b00 */
[C---:B------:R-:W-:Y:S01]  /*0350*/  VIADD R41, R38.reuse, 0x270 ;  /* 0x0000027026297836 */ /* 0x040fe20000000000 */
[----:B------:R1:W4:Y:S01]  /*0360*/  MUFU.SQRT R29, R6 ;  /* 0x00000006001d7308 */ /* 0x0003220000002000 */
[----:B------:R-:W-:Y:S01]  /*0370*/  CS2R R2, SRZ ;  /* 0x0000000000027805 */ /* 0x000fe2000001ff00 */
[C---:B------:R-:W-:Y:S01]  /*0380*/  VIADD R40, R38.reuse, 0x340 ;  /* 0x0000034026287836 */ /* 0x040fe20000000000 */
[----:B------:R-:W-:Y:S01]  /*0390*/  IADD3 R42, R38, 0x410, RZ ;  /* 0x00000410262a7810 */ /* 0x000fe20007ffe0ff */
[----:B------:R-:W-:Y:S01]  /*03a0*/  VIADD R44, R38, 0x4e0 ;  /* 0x000004e0262c7836 */ /* 0x000fe20000000000 */
[----:B------:R-:W-:-:S02]  /*03b0*/  SHF.R.U32.HI R46, RZ, 0x4, R24 ;  /* 0x00000004ff2e7819 */ /* 0x000fc40000011618 */
[----:B------:R5:W3:Y:S01]  /*03c0*/  @!P0 LDG.E.EL.64 R2, desc[UR6][R22.64] ;  /* 0x0000000616028981 */ /* 0x000ae2000c2e1b00 */
[----:B------:R-:W-:Y:S02]  /*03d0*/  P2R R50, PR, RZ, 0x20 ;  /* 0x00000020ff327803 */ /* 0x000fe40000000000 */
[----:B-1----:R-:W-:Y:S01]  /*03e0*/  CS2R R6, SRZ ;  /* 0x0000000000067805 */ /* 0x002fe2000001ff00 */
[----:B------:R1:W2:Y:S05]  /*03f0*/  MUFU.SQRT R30, R17 ;  /* 0x00000011001e7308 */ /* 0x0002aa0000002000 */
[----:B------:R2:W3:Y:S01]  /*0400*/  @!P0 LDG.E.EL.64 R6, desc[UR6][R26.64] ;  /* 0x000000061a068981 */ /* 0x0004e2000c2e1b00 */
[----:B----4-:R-:W-:Y:S01]  /*0410*/  FSETP.GT.AND P3, PT, R29, 8.50705917302346158658e+37, PT ;  /* 0x7e8000001d00780b */ /* 0x010fe20003f64000 */
[----:B0-----:R-:W-:Y:S01]  /*0420*/  IMAD.WIDE R10, R43, 0x4, R8 ;  /* 0x000000042b0a7825 */ /* 0x001fe200078e0208 */
[----:B-1----:R-:W-:-:S02]  /*0430*/  CS2R R16, SRZ ;  /* 0x0000000000107805 */ /* 0x002fc4000001ff00 */
[----:B------:R-:W-:Y:S01]  /*0440*/  ISETP.LT.AND P4, PT, R28, 0x100, !P0 ;  /* 0x000001001c00780c */ /* 0x000fe20004781270 */
[----:B-----5:R-:W-:Y:S01]  /*0450*/  VIADD R22, R0, 0x20 ;  /* 0x0000002000167836 */ /* 0x020fe20000000000 */
[----:B------:R-:W-:Y:S02]  /*0460*/  FSETP.GEU.AND P1, PT, R29, 1.175494350822287508e-38, PT ;  /* 0x008000001d00780b */ /* 0x000fe40003f2e000 */
[----:B------:R0:W4:Y:S01]  /*0470*/  @P5 LDG.E.EL.64 R16, desc[UR6][R10.64] ;  /* 0x000000060a105981 */ /* 0x000122000c2e1b00 */
[----:B------:R-:W-:Y:S02]  /*0480*/  FSEL R34, R33, 1, P3 ;  /* 0x3f80000021227808 */ /* 0x000fe40001800000 */
[----:B------:R-:W-:Y:S01]  /*0490*/  CS2R R18, SRZ ;  /* 0x0000000000127805 */ /* 0x000fe2000001ff00 */
[----:B------:R-:W-:-:S04]  /*04a0*/  IMAD.WIDE R20, R41, 0x4, R8 ;  /* 0x0000000429147825 */ /* 0x000fc800078e0208 */
[----:B------:R-:W-:Y:S01]  /*04b0*/  @P3 FMUL R29, R29, 0.25 ;  /* 0x3e8000001d1d3820 */ /* 0x000fe20000400000 */
[----:B------:R-:W-:Y:S01]  /*04c0*/  ISETP.LT.AND P3, PT, R22, 0x100, !P0 ;  /* 0x000001001600780c */ /* 0x000fe20004761270 */
[----:B------:R1:W5:Y:S01]  /*04d0*/  @P4 LDG.E.EL.64 R18, desc[UR6][R20.64] ;  /* 0x0000000614124981 */ /* 0x000362000c2e1b00 */
[----:B--2---:R-:W-:Y:S01]  /*04e0*/  IMAD.WIDE R26, R40, 0x4, R8 ;  /* 0x00000004281a7825 */ /* 0x004fe200078e0208 */
[----:B0-----:R-:W-:-:S10]  /*04f0*/  CS2R R10, SRZ ;  /* 0x00000000000a7805 */ /* 0x001fd4000001ff00 */
[----:B------:R0:W2:Y:S01]  /*0500*/  @P3 LDG.E.EL.64 R10, desc[UR6][R26.64] ;  /* 0x000000061a0a3981 */ /* 0x0000a2000c2e1b00 */
[----:B------:R-:W-:Y:S01]  /*0510*/  FSETP.GT.AND P2, PT, R30, 8.50705917302346158658e+37, PT ;  /* 0x7e8000001e00780b */ /* 0x000fe20003f44000 */
[----:B------:R-:W-:Y:S01]  /*0520*/  @!P1 FMUL R29, R29, 16777216 ;  /* 0x4b8000001d1d9820 */ /* 0x000fe20000400000 */
[----:B------:R-:W-:Y:S01]  /*0530*/  @!P1 FMUL R34, R34, 16777216 ;  /* 0x4b80000022229820 */ /* 0x000fe20000400000 */
[C---:B------:R-:W-:Y:S02]  /*0540*/  FSETP.GEU.AND P1, PT, R30.reuse, 1.175494350822287508e-38, PT ;  /* 0x008000001e00780b */ /* 0x040fe40003f2e000 */
[----:B------:R-:W0:Y:S08]  /*0550*/  MUFU.RCP R23, R29 ;  /* 0x0000001d00177308 */ /* 0x000e300000001000 */
[----:B------:R-:W-:-:S04]  /*0560*/  @P2 FMUL R30, R30, 0.25 ;  /* 0x3e8000001e1e2820 */ /* 0x000fc80000400000 */
[----:B------:R-:W-:-:S04]  /*0570*/  @!P1 FMUL R30, R30, 16777216 ;  /* 0x4b8000001e1e9820 */ /* 0x000fc80000400000 */
[----:B------:R-:W1:Y:S01]  /*0580*/  MUFU.RCP R28, R30 ;  /* 0x0000001e001c7308 */ /* 0x000e620000001000 */
[----:B------:R-:W-:Y:S01]  /*0590*/  FSEL R33, R33, 1, P2 ;  /* 0x3f80000021217808 */ /* 0x000fe20001000000 */
[----:B0-----:R-:W-:Y:S01]  /*05a0*/  FMUL R23, R23, R34 ;  /* 0x0000002217177220 */ /* 0x001fe20000400000 */
[----:B------:R-:W-:-:S03]  /*05b0*/  FADD R14, -R4, R14 ;  /* 0x0000000e040e7221 */ /* 0x000fc60000000100 */
[----:B------:R-:W-:Y:S01]  /*05c0*/  @!P1 FMUL R33, R33, 16777216 ;  /* 0x4b80000021219820 */ /* 0x000fe20000400000 */
[----:B-1----:R-:W-:-:S03]  /*05d0*/  FMUL R21, R23, R14 ;  /* 0x0000000e17157220 */ /* 0x002fc60000400000 */
[----:B------:R-:W-:Y:S01]  /*05e0*/  FMUL R28, R28, R33 ;  /* 0x000000211c1c7220 */ /* 0x000fe20000400000 */
[C---:B------:R-:W-:Y:S01]  /*05f0*/  FADD R15, -R5.reuse, R15 ;  /* 0x0000000f050f7221 */ /* 0x040fe20000000100 */
[----:B---3--:R-:W-:Y:S01]  /*0600*/  FADD R13, -R5, R13 ;  /* 0x0000000d050d7221 */ /* 0x008fe20000000100 */
[----:B------:R-:W-:-:S03]  /*0610*/  FADD R12, -R4, R12 ;  /* 0x0000000c040c7221 */ /* 0x000fc60000000100 */
[C---:B------:R-:W-:Y:S01]  /*0620*/  FMUL R14, R28.reuse, R13 ;  /* 0x0000000d1c0e7220 */ /* 0x040fe20000400000 */
[----:B------:R-:W-:Y:S01]  /*0630*/  FMUL R13, R23, R12 ;  /* 0x0000000c170d7220 */ /* 0x000fe20000400000 */
[----:B------:R-:W-:Y:S01]  /*0640*/  FMUL R12, R28, R15 ;  /* 0x0000000f1c0c7220 */ /* 0x000fe20000400000 */
[----:B------:R-:W-:Y:S01]  /*0650*/  FFMA R21, R21, R2, R6 ;  /* 0x0000000215157223 */ /* 0x000fe20000000006 */
[----:B------:R-:W-:-:S04]  /*0660*/  FFMA R14, R14, R3, R7 ;  /* 0x000000030e0e7223 */ /* 0x000fc80000000007 */
[----:B------:R-:W-:Y:S01]  /*0670*/  FSETP.GEU.AND P1, PT, R21, RZ, PT ;  /* 0x000000ff1500720b */ /* 0x000fe20003f2e000 */
[----:B------:R-:W-:-:S03]  /*0680*/  FFMA R33, R13, R2, R6 ;  /* 0x000000020d217223 */ /* 0x000fc60000000006 */
[----:B------:R-:W-:Y:S02]  /*0690*/  FSEL R27, R21, RZ, P1 ;  /* 0x000000ff151b7208 */ /* 0x000fe40000800000 */
[----:B------:R-:W-:Y:S01]  /*06a0*/  FSETP.GEU.AND P1, PT, R14, RZ, PT ;  /* 0x000000ff0e00720b */ /* 0x000fe20003f2e000 */
[----:B----4-:R-:W-:Y:S01]  /*06b0*/  FADD R16, -R4, R16 ;  /* 0x0000001004107221 */ /* 0x010fe20000000100 */
[----:B------:R-:W-:Y:S02]  /*06c0*/  FFMA R34, R12, R3, R7 ;  /* 0x000000030c227223 */ /* 0x000fe40000000007 */
[----:B------:R-:W-:Y:S01]  /*06d0*/  FSEL R26, R14, RZ, P1 ;  /* 0x000000ff0e1a7208 */ /* 0x000fe20000800000 */
[----:B------:R-:W-:Y:S01]  /*06e0*/  FMUL R13, R23, R16 ;  /* 0x00000010170d7220 */ /* 0x000fe20000400000 */
[----:B------:R-:W-:Y:S01]  /*06f0*/  FSETP.GEU.AND P1, PT, R33, RZ, PT ;  /* 0x000000ff2100720b */ /* 0x000fe20003f2e000 */
[----:B------:R-:W-:Y:S02]  /*0700*/  FADD R17, -R5, R17 ;  /* 0x0000001105117221 */ /* 0x000fe40000000100 */
[----:B------:R-:W-:Y:S01]  /*0710*/  FFMA R14, R13, R2, R6 ;  /* 0x000000020d0e7223 */ /* 0x000fe20000000006 */
[----:B------:R-:W-:Y:S01]  /*0720*/  FSEL R33, R33, RZ, P1 ;  /* 0x000000ff21217208 */ /* 0x000fe20000800000 */
[----:B------:R-:W-:Y:S01]  /*0730*/  FMUL R12, R28, R17 ;  /* 0x000000111c0c7220 */ /* 0x000fe20000400000 */
[----:B------:R-:W-:Y:S01]  /*0740*/  FSETP.GEU.AND P1, PT, R34, RZ, PT ;  /* 0x000000ff2200720b */ /* 0x000fe20003f2e000 */
[----:B-----5:R-:W-:Y:S01]  /*0750*/  FADD R18, -R4, R18 ;  /* 0x0000001204127221 */ /* 0x020fe20000000100 */
[----:B------:R-:W-:Y:S01]  /*0760*/  FADD R19, -R5, R19 ;  /* 0x0000001305137221 */ /* 0x000fe20000000100 */
[----:B------:R-:W-:Y:S01]  /*0770*/  FFMA R15, R12, R3, R7 ;  /* 0x000000030c0f7223 */ /* 0x000fe20000000007 */
[----:B------:R-:W-:Y:S01]  /*0780*/  FSEL R34, R34, RZ, P1 ;  /* 0x000000ff22227208 */ /* 0x000fe20000800000 */
[----:B------:R-:W-:Y:S01]  /*0790*/  FMUL R13, R23, R18 ;  /* 0x00000012170d7220 */ /* 0x000fe20000400000 */
[----:B------:R-:W-:Y:S01]  /*07a0*/  FSETP.GEU.AND P1, PT, R14, RZ, PT ;  /* 0x000000ff0e00720b */ /* 0x000fe20003f2e000 */
[----:B------:R-:W-:Y:S01]  /*07b0*/  FMUL R12, R28, R19 ;  /* 0x000000131c0c7220 */ /* 0x000fe20000400000 */
[----:B--2---:R-:W-:Y:S01]  /*07c0*/  FADD R10, -R4, R10 ;  /* 0x0000000a040a7221 */ /* 0x004fe20000000100 */
[----:B------:R-:W-:Y:S01]  /*07d0*/  FFMA R16, R13, R2, R6 ;  /* 0x000000020d107223 */ /* 0x000fe20000000006 */
[----:B------:R-:W-:-:S02]  /*07e0*/  FSEL R19, R14, RZ, P1 ;  /* 0x000000ff0e137208 */ /* 0x000fc40000800000 */
[----:B------:R-:W-:Y:S01]  /*07f0*/  FSETP.GEU.AND P1, PT, R15, RZ, PT ;  /* 0x000000ff0f00720b */ /* 0x000fe20003f2e000 */
[----:B------:R-:W-:Y:S01]  /*0800*/  FFMA R14, R12, R3, R7 ;  /* 0x000000030c0e7223 */ /* 0x000fe20000000007 */
[----:B------:R-:W-:Y:S02]  /*0810*/  FMUL R13, R23, R10 ;  /* 0x0000000a170d7220 */ /* 0x000fe40000400000 */
[----:B------:R-:W-:Y:S02]  /*0820*/  FSEL R12, R15, RZ, P1 ;  /* 0x000000ff0f0c7208 */ /* 0x000fe40000800000 */
[C---:B------:R-:W-:Y:S01]  /*0830*/  FSETP.GEU.AND P1, PT, R16.reuse, RZ, PT ;  /* 0x000000ff1000720b */ /* 0x040fe20003f2e000 */
[----:B------:R-:W-:Y:S01]  /*0840*/  FADD R11, -R5, R11 ;  /* 0x0000000b050b7221 */ /* 0x000fe20000000100 */
[----:B------:R-:W-:Y:S02]  /*0850*/  FFMA R15, R13, R2, R6 ;  /* 0x000000020d0f7223 */ /* 0x000fe40000000006 */
[----:B------:R-:W-:Y:S01]  /*0860*/  FSEL R13, R16, RZ, P1 ;  /* 0x000000ff100d7208 */ /* 0x000fe20000800000 */
[----:B------:R-:W-:Y:S01]  /*0870*/  FMUL R10, R28, R11 ;  /* 0x0000000b1c0a7220 */ /* 0x000fe20000400000 */
[----:B------:R-:W-:Y:S01]  /*0880*/  FSETP.GEU.AND P1, PT, R14, RZ, PT ;  /* 0x000000ff0e00720b */ /* 0x000fe20003f2e000 */
[----:B------:R-:W-:-:S02]  /*0890*/  VIADD R11, R0, 0x28 ;  /* 0x00000028000b7836 */ /* 0x000fc40000000000 */
[----:B------:R-:W-:Y:S01]  /*08a0*/  FFMA R10, R10, R3, R7 ;  /* 0x000000030a0a7223 */ /* 0x000fe20000000007 */
[----:B------:R-:W-:Y:S02]  /*08b0*/  FSEL R14, R14, RZ, P1 ;  /* 0x000000ff0e0e7208 */ /* 0x000fe40000800000 */
[----:B------:R-:W-:Y:S02]  /*08c0*/  FSETP.GEU.AND P1, PT, R15, RZ, PT ;  /* 0x000000ff0f00720b */ /* 0x000fe40003f2e000 */
[----:B------:R-:W-:Y:S02]  /*08d0*/  ISETP.LT.AND P2, PT, R11, 0x100, !P0 ;  /* 0x000001000b00780c */ /* 0x000fe40004741270 */
[----:B------:R-:W-:Y:S02]  /*08e0*/  FSEL R15, R15, RZ, P1 ;  /* 0x000000ff0f0f7208 */ /* 0x000fe40000800000 */
[----:B------:R-:W-:Y:S01]  /*08f0*/  FSETP.GEU.AND P1, PT, R10, RZ, PT ;  /* 0x000000ff0a00720b */ /* 0x000fe20003f2e000 */
[----:B------:R-:W-:-:S03]  /*0900*/  IMAD.WIDE R20, R42, 0x4, R8 ;  /* 0x000000042a147825 */ /* 0x000fc600078e0208 */
[----:B------:R-:W-:Y:S02]  /*0910*/  FSEL R16, R10, RZ, P1 ;  /* 0x000000ff0a107208 */ /* 0x000fe40000800000 */
[----:B------:R-:W-:-:S06]  /*0920*/  CS2R R10, SRZ ;  /* 0x00000000000a7805 */ /* 0x000fcc000001ff00 */
[----:B------:R0:W2:Y:S01]  /*0930*/  @P2 LDG.E.EL.64 R10, desc[UR6][R20.64] ;  /* 0x00000006140a2981 */ /* 0x0000a2000c2e1b00 */
[----:B------:R-:W-:Y:S02]  /*0940*/  VIADD R22, R0, 0x30 ;  /* 0x0000003000167836 */ /* 0x000fe40000000000 */
[----:B0-----:R-:W-:-:S04]  /*0950*/  IMAD.WIDE R20, R44, 0x4, R8 ;  /* 0x000000042c147825 */ /* 0x001fc800078e0208 */
[----:B--2---:R-:W-:Y:S01]  /*0960*/  FADD R10, -R4, R10 ;  /* 0x0000000a040a7221 */ /* 0x004fe20000000100 */
[----:B------:R-:W-:-:S03]  /*0970*/  FADD R11, -R5, R11 ;  /* 0x0000000b050b7221 */ /* 0x000fc60000000100 */
[----:B------:R-:W-:Y:S01]  /*0980*/  FMUL R17, R23, R10 ;  /* 0x0000000a17117220 */ /* 0x000fe20000400000 */
[----:B------:R-:W-:-:S03]  /*0990*/  FMUL R10, R28, R11 ;  /* 0x0000000b1c0a7220 */ /* 0x000fc60000400000 */
[----:B------:R-:W-:Y:S01]  /*09a0*/  FFMA R17, R17, R2, R6 ;  /* 0x0000000211117223 */ /* 0x000fe20000000006 */
[----:B------:R-:W-:-:S04]  /*09b0*/  FFMA R10, R10, R3, R7 ;  /* 0x000000030a0a7223 */ /* 0x000fc80000000007 */
[----:B------:R-:W-:-:S04]  /*09c0*/  FSETP.GEU.AND P1, PT, R17, RZ, PT ;  /* 0x000000ff1100720b */ /* 0x000fc80003f2e000 */
[----:B------:R-:W-:Y:S02]  /*09d0*/  FSEL R17, R17, RZ, P1 ;  /* 0x000000ff11117208 */ /* 0x000fe40000800000 */
[----:B------:R-:W-:-:S04]  /*09e0*/  FSETP.GEU.AND P1, PT, R10, RZ, PT ;  /* 0x000000ff0a00720b */ /* 0x000fc80003f2e000 */
[----:B------:R-:W-:Y:S02]  /*09f0*/  FSEL R18, R10, RZ, P1 ;  /* 0x000000ff0a127208 */ /* 0x000fe40000800000 */
[----:B------:R-:W-:Y:S02]  /*0a00*/  ISETP.LT.AND P1, PT, R22, 0x100, !P0 ;  /* 0x000001001600780c */ /* 0x000fe40004721270 */
[----:B------:R-:W-:-:S11]  /*0a10*/  CS2R R10, SRZ ;  /* 0x00000000000a7805 */ /* 0x000fd6000001ff00 */
[----:B------:R-:W2:Y:S01]  /*0a20*/  @P1 LDG.E.EL.64 R10, desc[UR6][R20.64] ;  /* 0x00000006140a1981 */ /* 0x000ea2000c2e1b00 */
[----:B------:R-:W-:Y:S01]  /*0a30*/  VIADD R0, R0, 0x38 ;  /* 0x0000003800007836 */ /* 0x000fe20000000000 */
[----:B------:R-:W-:-:S04]  /*0a40*/  P2R R48, PR, RZ, 0x8 ;  /* 0x00000008ff307803 */ /* 0x000fc80000000000 */
[----:B------:R-:W-:Y:S01]  /*0a50*/  ISETP.LT.AND P0, PT, R0, 0x100, !P0 ;  /* 0x000001000000780c */ /* 0x000fe20004701270 */
[----:B------:R-:W-:-:S04]  /*0a60*/  VIADD R0, R38, 0x5b0 ;  /* 0x000005b026007836 */ /* 0x000fc80000000000 */
[----:B------:R-:W-:-:S04]  /*0a70*/  IMAD.WIDE R8, R0, 0x4, R8 ;  /* 0x0000000400087825 */ /* 0x000fc800078e0208 */
        /* <DEDUP_REMOVED lines=10> */
[----:B------:R-:W-:-:S06]  /*0b20*/  CS2R R10, SRZ ;  /* 0x00000000000a7805 */ /* 0x000fcc000001ff00 */
[----:B------:R-:W2:Y:S01]  /*0b30*/  @P0 LDG.E.EL.64 R10, desc[UR6][R8.64] ;  /* 0x00000006080a0981 */ /* 0x000ea2000c2e1b00 */
[----:B------:R-:W-:Y:S01]  /*0b40*/  SGXT.U32 R46, R46, 0x1 ;  /* 0x000000012e2e781a */ /* 0x000fe20000000000 */
[----:B------:R-:W0:Y:S01]  /*0b50*/  S2R R45, SR_TID.X ;  /* 0x00000000002d7919 */ /* 0x000e220000002100 */
[----:B------:R-:W1:Y:S01]  /*0b60*/  S2UR UR5, SR_CgaCtaId ;  /* 0x00000000000579c3 */ /* 0x000e620000008800 */
[----:B------:R-:W-:Y:S02]  /*0b70*/  UMOV UR4, 0x400 ;  /* 0x0000040000047882 */ /* 0x000fe40000000000 */
[----:B-1----:R-:W-:Y:S01]  /*0b80*/  UPRMT UR4, UR5, 0x654, UR4 ;  /* 0x0000065405047896 */ /* 0x002fe20008000004 */
[----:B------:R-:W-:Y:S02]  /*0b90*/  P2R R49, PR, RZ, 0x10 ;  /* 0x00000010ff317803 */ /* 0x000fe40000000000 */
[----:B0-----:R-:W-:Y:S01]  /*0ba0*/  SHF.R.U32.HI R47, RZ, 0x2, R45 ;  /* 0x00000002ff2f7819 */ /* 0x001fe2000001162d */
[----:B--2---:R-:W-:-:S04]  /*0bb0*/  FADD R11, -R5, R11 ;  /* 0x0000000b050b7221 */ /* 0x004fc80000000100 */
[----:B------:R-:W-:Y:S01]  /*0bc0*/  FMUL R28, R28, R11 ;  /* 0x0000000b1c1c7220 */ /* 0x000fe20000400000 */
[----:B------:R-:W-:-:S03]  /*0bd0*/  FADD R10, -R4, R10 ;  /* 0x0000000a040a7221 */ /* 0x000fc60000000100 */
[----:B------:R-:W-:Y:S01]  /*0be0*/  FFMA R28, R28, R3, R7 ;  /* 0x000000031c1c7223 */ /* 0x000fe20000000007 */
[----:B------:R-:W-:Y:S01]  /*0bf0*/  LOP3.LUT R3, R24, 0x40, RZ, 0xc0, !PT ;  /* 0x0000004018037812 */ /* 0x000fe200078ec0ff */
[----:B------:R-:W-:-:S03]  /*0c00*/  FMUL R23, R23, R10 ;  /* 0x0000000a17177220 */ /* 0x000fc60000400000 */
[----:B------:R-:W-:Y:S01]  /*0c10*/  LOP3.LUT R3, R3, 0x80, R24, 0xf8, !PT ;  /* 0x0000008003037812 */ /* 0x000fe200078ef818 */
[----:B------:R-:W-:-:S03]  /*0c20*/  FFMA R23, R23, R2, R6 ;  /* 0x0000000217177223 */ /* 0x000fc60000000006 */
[----:B------:R-:W-:-:S04]  /*0c30*/  LOP3.LUT R3, R3, 0x20, R24, 0xf8, !PT ;  /* 0x0000002003037812 */ /* 0x000fc800078ef818 */
[----:B------:R-:W-:Y:S02]  /*0c40*/  SHF.R.U32.HI R3, RZ, 0x4, R3 ;  /* 0x00000004ff037819 */ /* 0x000fe40000011603 */
[----:B------:R-:W-:Y:S02]  /*0c50*/  FSETP.GEU.AND P3, PT, R23, RZ, PT ;  /* 0x000000ff1700720b */ /* 0x000fe40003f6e000 */
[----:B------:R-:W-:Y:S02]  /*0c60*/  LOP3.LUT R46, R3, R46, RZ, 0xfc, !PT ;  /* 0x0000002e032e7212 */ /* 0x000fe400078efcff */
[----:B------:R-:W-:Y:S01]  /*0c70*/  FSEL R23, R23, RZ, P3 ;  /* 0x000000ff17177208 */ /* 0x000fe20001800000 */
[----:B------:R-:W0:Y:S01]  /*0c80*/  LDC.64 R2, c[0x0][0x238] ;  /* 0x00008e00ff027b82 */ /* 0x000e220000000a00 */
[----:B------:R-:W-:Y:S02]  /*0c90*/  FSETP.GEU.AND P3, PT, R28, RZ, PT ;  /* 0x000000ff1c00720b */ /* 0x000fe40003f6e000 */
[----:B------:R-:W-:-:S02]  /*0ca0*/  LOP3.LUT R11, R25, R46, RZ, 0xfc, !PT ;  /* 0x0000002e190b7212 */ /* 0x000fc400078efcff */
[----:B------:R-:W-:-:S03]  /*0cb0*/  FSEL R36, R28, RZ, P3 ;  /* 0x000000ff1c247208 */ /* 0x000fc60001800000 */
[----:B------:R-:W-:Y:S01]  /*0cc0*/  IMAD.HI R28, R11, 0x4ec4ec4f, RZ ;  /* 0x4ec4ec4f0b1c7827 */ /* 0x000fe200078e02ff */
[----:B------:R-:W-:-:S04]  /*0cd0*/  SHF.L.U32 R5, R24, 0x2, RZ ;  /* 0x0000000218057819 */ /* 0x000fc800000006ff */
[----:B------:R-:W-:Y:S02]  /*0ce0*/  SHF.R.U32.HI R7, RZ, 0x1f, R28 ;  /* 0x0000001fff077819 */ /* 0x000fe4000001161c */
[----:B------:R-:W-:Y:S02]  /*0cf0*/  LOP3.LUT R32, R32, 0x3c, R5, 0xf8, !PT ;  /* 0x0000003c20207812 */ /* 0x000fe400078ef805 */
[----:B------:R-:W-:Y:S02]  /*0d00*/  LEA.HI.SX32 R28, R28, R7, 0x1d ;  /* 0x000000071c1c7211 */ /* 0x000fe400078feaff */
[C---:B------:R-:W-:Y:S01]  /*0d10*/  ISETP.GE.AND P6, PT, R32.reuse, 0x100, PT ;  /* 0x000001002000780c */ /* 0x040fe20003fc6270 */
[----:B------:R-:W-:Y:S02]  /*0d20*/  VIADD R20, R32, 0x3400 ;  /* 0x0000340020147836 */ /* 0x000fe40000000000 */
[----:B------:R-:W-:Y:S01]  /*0d30*/  IMAD R29, R28, -0x1a, R11 ;  /* 0xffffffe61c1d7824 */ /* 0x000fe200078e020b */
[----:B------:R-:W-:-:S03]  /*0d40*/  ISETP.LT.AND P5, PT, R11, 0x68, !P6 ;  /* 0x000000680b00780c */ /* 0x000fc600077a1270 */
[----:B------:R-:W-:Y:S01]  /*0d50*/  IMAD R5, R29, 0x100, R20 ;  /* 0x000001001d057824 */ /* 0x000fe200078e0214 */
[----:B------:R-:W-:-:S03]  /*0d60*/  CS2R R6, SRZ ;  /* 0x0000000000067805 */ /* 0x000fc6000001ff00 */
[----:B------:R-:W-:Y:S01]  /*0d70*/  IMAD R9, R28, 0x6800, R5 ;  /* 0x000068001c097824 */ /* 0x000fe200078e0205 */
[----:B------:R-:W-:-:S03]  /*0d80*/  CS2R R4, SRZ ;  /* 0x0000000000047805 */ /* 0x000fc6000001ff00 */
[----:B0-----:R-:W-:-:S05]  /*0d90*/  IMAD.WIDE R8, R9, 0x4, R2 ;  /* 0x0000000409087825 */ /* 0x001fca00078e0202 */
[----:B------:R0:W2:Y:S01]  /*0da0*/  @P5 LDG.E.EL.128 R4, desc[UR6][R8.64] ;  /* 0x0000000608045981 */ /* 0x0000a2000c2e1d00 */
[----:B------:R-:W-:-:S04]  /*0db0*/  LOP3.LUT R10, R45, 0x20, RZ, 0xc0, !PT ;  /* 0x000000202d0a7812 */ /* 0x000fc800078ec0ff */
[----:B------:R-:W-:Y:S01]  /*0dc0*/  LOP3.LUT R24, R10, 0x80, R45, 0xf8, !PT ;  /* 0x000000800a187812 */ /* 0x000fe200078ef82d */
[----:B------:R-:W-:-:S03]  /*0dd0*/  IMAD.SHL.U32 R10, R45, 0x80, RZ ;  /* 0x000000802d0a7824 */ /* 0x000fc600078e00ff */
[----:B------:R-:W-:Y:S02]  /*0de0*/  LOP3.LUT R24, R24, 0x40, R45, 0xf8, !PT ;  /* 0x0000004018187812 */ /* 0x000fe400078ef82d */
[----:B------:R-:W-:Y:S02]  /*0df0*/  LOP3.LUT R10, R10, 0xf80, RZ, 0xc0, !PT ;  /* 0x00000f800a0a7812 */ /* 0x000fe400078ec0ff */
[----:B------:R-:W-:Y:S02]  /*0e00*/  SHF.R.U32.HI R37, RZ, 0x5, R24 ;  /* 0x00000005ff257819 */ /* 0x000fe40000011618 */
[C---:B0-----:R-:W-:Y:S02]  /*0e10*/  LOP3.LUT R8, R10.reuse, 0x40, RZ, 0xfc, !PT ;  /* 0x000000400a087812 */ /* 0x041fe400078efcff */
[----:B------:R-:W-:Y:S02]  /*0e20*/  LOP3.LUT R37, R37, R10, RZ, 0xfc, !PT ;  /* 0x0000000a25257212 */ /* 0x000fe400078efcff */
[----:B------:R-:W-:-:S02]  /*0e30*/  LEA.HI R52, R10, UR4, RZ, 0x1c ;  /* 0x000000040a347c11 */ /* 0x000fc4000f8fe0ff */
[----:B------:R-:W-:Y:S02]  /*0e40*/  LEA.HI R8, R8, UR4, RZ, 0x1c ;  /* 0x0000000408087c11 */ /* 0x000fe4000f8fe0ff */
[----:B------:R-:W-:Y:S01]  /*0e50*/  LOP3.LUT R9, R25, 0x10, R46, 0xfe, !PT ;  /* 0x0000001019097812 */ /* 0x000fe200078efe2e */
[C---:B------:R-:W-:Y:S01]  /*0e60*/  IMAD R52, R37.reuse, 0x4, R52 ;  /* 0x0000000425347824 */ /* 0x040fe200078e0234 */
[----:B------:R-:W-:Y:S02]  /*0e70*/  LEA R37, R37, R8, 0x2 ;  /* 0x0000000825257211 */ /* 0x000fe400078e10ff */
[----:B------:R-:W-:Y:S01]  /*0e80*/  LOP3.LUT R8, R25, 0x20, R46, 0xfe, !PT ;  /* 0x0000002019087812 */ /* 0x000fe200078efe2e */
[----:B------:R-:W-:Y:S01]  /*0e90*/  IMAD.HI R24, R9, 0x4ec4ec4f, RZ ;  /* 0x4ec4ec4f09187827 */ /* 0x000fe200078e02ff */
[----:B------:R-:W-:-:S03]  /*0ea0*/  LOP3.LUT R10, R25, 0x30, R46, 0xfe, !PT ;  /* 0x00000030190a7812 */ /* 0x000fc600078efe2e */
[----:B------:R-:W-:Y:S01]  /*0eb0*/  IMAD.HI R25, R8, 0x4ec4ec4f, RZ ;  /* 0x4ec4ec4f08197827 */ /* 0x000fe200078e02ff */
[----:B------:R0:W-:Y:S01]  /*0ec0*/  STS [R52], R33 ;  /* 0x0000002134007388 */ /* 0x0001e20000000800 */
[----:B------:R-:W-:-:S03]  /*0ed0*/  SHF.R.U32.HI R11, RZ, 0x1f, R24 ;  /* 0x0000001fff0b7819 */ /* 0x000fc60000011618 */
[----:B------:R1:W-:Y:S01]  /*0ee0*/  STS [R37+0x100], R26 ;  /* 0x0001001a25007388 */ /* 0x0003e20000000800 */
[----:B------:R-:W-:Y:S01]  /*0ef0*/  LEA.HI.SX32 R24, R24, R11, 0x1d ;  /* 0x0000000b18187211 */ /* 0x000fe200078feaff */
[----:B0-----:R-:W-:Y:S01]  /*0f00*/  IMAD.HI R33, R10, 0x4ec4ec4f, RZ ;  /* 0x4ec4ec4f0a217827 */ /* 0x001fe200078e02ff */
[----:B-1----:R-:W-:Y:S01]  /*0f10*/  SHF.R.U32.HI R26, RZ, 0x1f, R25 ;  /* 0x0000001fff1a7819 */ /* 0x002fe20000011619 */
[----:B------:R0:W-:Y:S03]  /*0f20*/  STS [R52+0x20], R27 ;  /* 0x0000201b34007388 */ /* 0x0001e60000000800 */
[----:B------:R-:W-:Y:S02]  /*0f30*/  LEA.HI.SX32 R25, R25, R26, 0x1d ;  /* 0x0000001a19197211 */ /* 0x000fe400078feaff */
[----:B------:R-:W-:-:S04]  /*0f40*/  SHF.R.U32.HI R26, RZ, 0x1f, R33 ;  /* 0x0000001fff1a7819 */ /* 0x000fc80000011621 */
[----:B------:R-:W-:Y:S01]  /*0f50*/  LEA.HI.SX32 R33, R33, R26, 0x1d ;  /* 0x0000001a21217211 */ /* 0x000fe200078feaff */
[----:B0-----:R-:W-:Y:S02]  /*0f60*/  IMAD R27, R24, -0x1a, R9 ;  /* 0xffffffe6181b7824 */ /* 0x001fe400078e0209 */
[----:B------:R-:W-:Y:S01]  /*0f70*/  IMAD R26, R25, -0x1a, R8 ;  /* 0xffffffe6191a7824 */ /* 0x000fe200078e0208 */
[----:B------:R0:W-:Y:S01]  /*0f80*/  STS [R37+0x120], R34 ;  /* 0x0001202225007388 */ /* 0x0001e20000000800 */
[----:B------:R-:W-:Y:S02]  /*0f90*/  IMAD.SHL.U32 R27, R27, 0x100, RZ ;  /* 0x000001001b1b7824 */ /* 0x000fe400078e00ff */
[----:B------:R-:W-:Y:S01]  /*0fa0*/  IMAD.SHL.U32 R26, R26, 0x100, RZ ;  /* 0x000001001a1a7824 */ /* 0x000fe200078e00ff */
[----:B------:R1:W-:Y:S01]  /*0fb0*/  STS [R52+0x40], R19 ;  /* 0x0000401334007388 */ /* 0x0003e20000000800 */
[----:B------:R-:W-:Y:S01]  /*0fc0*/  ISETP.LT.AND P4, PT, R9, 0x68, !P6 ;  /* 0x000000680900780c */ /* 0x000fe20007781270 */
[----:B------:R-:W-:-:S02]  /*0fd0*/  IMAD R11, R24, 0x6800, R27 ;  /* 0x00006800180b7824 */ /* 0x000fc400078e021b */
[----:B------:R-:W-:Y:S01]  /*0fe0*/  STS [R37+0x140], R12 ;  /* 0x0001400c25007388 */ /* 0x000fe20000000800 */
[----:B0-----:R-:W-:-:S03]  /*0ff0*/  IMAD R34, R33, -0x1a, R10 ;  /* 0xffffffe621227824 */ /* 0x001fc600078e020a */
[----:B------:R0:W-:Y:S01]  /*1000*/  STS [R52+0x60], R13 ;  /* 0x0000600d34007388 */ /* 0x0001e20000000800 */
[----:B------:R-:W-:Y:S01]  /*1010*/  IMAD.SHL.U32 R34, R34, 0x100, RZ ;  /* 0x0000010022227824 */ /* 0x000fe200078e00ff */
[----:B------:R-:W-:Y:S02]  /*1020*/  ISETP.LT.AND P3, PT, R8, 0x68, !P6 ;  /* 0x000000680800780c */ /* 0x000fe40007761270 */
[----:B------:R-:W-:Y:S01]  /*1030*/  STS [R37+0x160], R14 ;  /* 0x0001600e25007388 */ /* 0x000fe20000000800 */
[----:B-1----:R-:W-:Y:S01]  /*1040*/  IMAD.IADD R19, R20, 0x1, R11 ;  /* 0x0000000114137824 */ /* 0x002fe200078e020b */
[----:B------:R-:W-:Y:S02]  /*1050*/  ISETP.LT.AND P6, PT, R10, 0x68, !P6 ;  /* 0x000000680a00780c */ /* 0x000fe400077c1270 */
[----:B------:R1:W-:Y:S01]  /*1060*/  STS [R52+0x80], R15 ;  /* 0x0000800f34007388 */ /* 0x0003e20000000800 */
[----:B0-----:R-:W-:-:S03]  /*1070*/  IMAD R13, R25, 0x6800, R26 ;  /* 0x00006800190d7824 */ /* 0x001fc600078e021a */
[----:B------:R-:W-:Y:S01]  /*1080*/  STS [R37+0x180], R16 ;  /* 0x0001801025007388 */ /* 0x000fe20000000800 */
[----:B------:R-:W-:Y:S02]  /*1090*/  CS2R R8, SRZ ;  /* 0x0000000000087805 */ /* 0x000fe4000001ff00 */
[----:B------:R-:W-:Y:S02]  /*10a0*/  CS2R R10, SRZ ;  /* 0x00000000000a7805 */ /* 0x000fe4000001ff00 */
[----:B------:R-:W-:Y:S01]  /*10b0*/  IADD3 R21, R20, R13, RZ ;  /* 0x0000000d14157210 */ /* 0x000fe20007ffe0ff */
[----:B------:R0:W-:Y:S01]  /*10c0*/  STS [R52+0xa0], R17 ;  /* 0x0000a01134007388 */ /* 0x0001e20000000800 */
[----:B-1----:R-:W-:-:S03]  /*10d0*/  IMAD R15, R33, 0x6800, R34 ;  /* 0x00006800210f7824 */ /* 0x002fc600078e0222 */
[----:B------:R1:W-:Y:S01]  /*10e0*/  STS [R37+0x1a0], R18 ;  /* 0x0001a01225007388 */ /* 0x0003e20000000800 */
[----:B------:R-:W-:Y:S01]  /*10f0*/  CS2R R12, SRZ ;  /* 0x00000000000c7805 */ /* 0x000fe2000001ff00 */
[----:B0-----:R-:W-:Y:S01]  /*1100*/  IMAD.IADD R17, R20, 0x1, R15 ;  /* 0x0000000114117824 */ /* 0x001fe200078e020f */
[----:B------:R-:W-:Y:S01]  /*1110*/  CS2R R14, SRZ ;  /* 0x00000000000e7805 */ /* 0x000fe2000001ff00 */
[----:B-1----:R-:W-:-:S04]  /*1120*/  IMAD.WIDE R18, R19, 0x4, R2 ;  /* 0x0000000413127825 */ /* 0x002fc800078e0202 */
[--C-:B------:R-:W-:Y:S01]  /*1130*/  IMAD.WIDE R20, R21, 0x4, R2.reuse ;  /* 0x0000000415147825 */ /* 0x100fe200078e0202 */
[----:B------:R0:W3:Y:S03]  /*1140*/  @P4 LDG.E.EL.128 R8, desc[UR6][R18.64] ;  /* 0x0000000612084981 */ /* 0x0000e6000c2e1d00 */
[----:B------:R-:W-:Y:S01]  /*1150*/  IMAD.WIDE R2, R17, 0x4, R2 ;  /* 0x0000000411027825 */ /* 0x000fe200078e0202 */
[----:B------:R-:W-:Y:S01]  /*1160*/  CS2R R16, SRZ ;  /* 0x0000000000107805 */ /* 0x000fe2000001ff00 */
[----:B------:R1:W4:Y:S01]  /*1170*/  @P3 LDG.E.EL.128 R12, desc[UR6][R20.64] ;  /* 0x00000006140c3981 */ /* 0x000322000c2e1d00 */
[----:B0-----:R-:W-:-:S06]  /*1180*/  CS2R R18, SRZ ;  /* 0x0000000000127805 */ /* 0x001fcc000001ff00 */
[----:B------:R0:W5:Y:S04]  /*1190*/  @P6 LDG.E.EL.128 R16, desc[UR6][R2.64] ;  /* 0x0000000602106981 */ /* 0x000168000c2e1d00 */
[----:B------:R0:W-:Y:S04]  /*11a0*/  STS [R52+0xc0], R30 ;  /* 0x0000c01e34007388 */ /* 0x0001e80000000800 */
[----:B------:R-:W-:Y:S01]  /*11b0*/  STS [R37+0x1c0], R22 ;  /* 0x0001c01625007388 */ /* 0x000fe20000000800 */
[----:B------:R-:W-:Y:S01]  /*11c0*/  IMAD.SHL.U32 R35, R45, 0x4, RZ ;  /* 0x000000042d237824 */ /* 0x000fe200078e00ff */
[----:B-1----:R-:W-:Y:S01]  /*11d0*/  LOP3.LUT R20, R47, 0x3c, RZ, 0xc0, !PT ;  /* 0x0000003c2f147812 */ /* 0x002fe200078ec0ff */
[----:B0-----:R-:W0:Y:S01]  /*11e0*/  LDC.64 R2, c[0x0][0x240] ;  /* 0x00009000ff027b82 */ /* 0x001e220000000a00 */
[----:B------:R-:W-:Y:S04]  /*11f0*/  STS [R52+0xe0], R23 ;  /* 0x0000e01734007388 */ /* 0x000fe80000000800 */
[----:B------:R1:W-:Y:S01]  /*1200*/  STS [R37+0x1e0], R36 ;  /* 0x0001e02425007388 */ /* 0x0003e20000000800 */
[----:B------:R-:W-:Y:S01]  /*1210*/  LOP3.LUT R35, R35, 0x3fc, RZ, 0xc0, !PT ;  /* 0x000003fc23237812 */ /* 0x000fe200078ec0ff */
[----:B------:R-:W-:-:S04]  /*1220*/  VIADD R20, R20, UR4 ;  /* 0x0000000414147c36 */ /* 0x000fc80008000000 */
[----:B------:R-:W-:Y:S01]  /*1230*/  IMAD R30, R35, 0x4, R20 ;  /* 0x00000004231e7824 */ /* 0x000fe200078e0214 */
[----:B------:R-:W-:Y:S06]  /*1240*/  BAR.SYNC.DEFER_BLOCKING 0x0 ;  /* 0x0000000000007b1d */ /* 0x000fec0000010000 */
[----:B------:R-:W-:Y:S04]  /*1250*/  LDS R20, [R30] ;  /* 0x000000001e147984 */ /* 0x000fe80000000800 */
[----:B------:R-:W-:Y:S04]  /*1260*/  LDS R21, [R30+0x4] ;  /* 0x000004001e157984 */ /* 0x000fe80000000800 */
[----:B------:R-:W-:Y:S04]  /*1270*/  LDS R22, [R30+0x8] ;  /* 0x000008001e167984 */ /* 0x000fe80000000800 */
[----:B------:R-:W1:Y:S01]  /*1280*/  LDS R23, [R30+0xc] ;  /* 0x00000c001e177984 */ /* 0x000e620000000800 */
[----:B------:R-:W-:-:S05]  /*1290*/  LEA R29, R29, R32, 0x8 ;  /* 0x000000201d1d7211 */ /* 0x000fca00078e40ff */
[----:B------:R-:W-:-:S04]  /*12a0*/  IMAD R29, R28, 0x3400, R29 ;  /* 0x000034001c1d7824 */ /* 0x000fc800078e021d */
[----:B0-----:R-:W-:-:S04]  /*12b0*/  IMAD.WIDE R28, R29, 0x4, R2 ;  /* 0x000000041d1c7825 */ /* 0x001fc800078e0202 */
[----:B-1----:R-:W-:Y:S01]  /*12c0*/  IMAD R37, R25, 0x3400, R26 ;  /* 0x0000340019257824 */ /* 0x002fe200078e021a */
[----:B------:R0:W-:Y:S01]  /*12d0*/  @P5 STG.E.128 desc[UR6][R28.64], R20 ;  /* 0x000000141c005986 */ /* 0x0001e2000c101d06 */
[----:B------:R-:W-:Y:S01]  /*12e0*/  ISETP.NE.AND P5, PT, R31, RZ, PT ;  /* 0x000000ff1f00720c */ /* 0x000fe20003fa5270 */
[----:B------:R-:W-:Y:S01]  /*12f0*/  IMAD R31, R24, 0x3400, R27 ;  /* 0x00003400181f7824 */ /* 0x000fe200078e021b */
[----:B------:R-:W-:-:S04]  /*1300*/  LOP3.LUT R24, R35, 0x400, RZ, 0xfc, !PT ;  /* 0x0000040023187812 */ /* 0x000fc800078efcff */
[----:B------:R-:W-:-:S04]  /*1310*/  SHF.R.U32.HI R24, RZ, 0x4, R24 ;  /* 0x00000004ff187819 */ /* 0x000fc80000011618 */
[----:B------:R-:W-:-:S05]  /*1320*/  LOP3.LUT R24, R24, 0x7c, RZ, 0xc0, !PT ;  /* 0x0000007c18187812 */ /* 0x000fca00078ec0ff */
[----:B------:R-:W-:-:S04]  /*1330*/  VIADD R24, R24, UR4 ;  /* 0x0000000418187c36 */ /* 0x000fc80008000000 */
[----:B------:R-:W-:-:S05]  /*1340*/  IMAD R36, R35, 0x4, R24 ;  /* 0x0000000423247824 */ /* 0x000fca00078e0218 */
[----:B------:R-:W-:Y:S04]  /*1350*/  LDS R24, [R36+0x1000] ;  /* 0x0010000024187984 */ /* 0x000fe80000000800 */
[----:B------:R-:W-:Y:S04]  /*1360*/  LDS R25, [R36+0x1004] ;  /* 0x0010040024197984 */ /* 0x000fe80000000800 */
[----:B------:R-:W-:Y:S04]  /*1370*/  LDS R26, [R36+0x1008] ;  /* 0x00100800241a7984 */ /* 0x000fe80000000800 */
[----:B------:R-:W1:Y:S01]  /*1380*/  LDS R27, [R36+0x100c] ;  /* 0x00100c00241b7984 */ /* 0x000e620000000800 */
[----:B0-----:R-:W-:-:S04]  /*1390*/  LOP3.LUT R28, R35, 0x800, RZ, 0xfc, !PT ;  /* 0x00000800231c7812 */ /* 0x001fc800078efcff */
[----:B------:R-:W-:-:S04]  /*13a0*/  SHF.R.U32.HI R28, RZ, 0x4, R28 ;  /* 0x00000004ff1c7819 */ /* 0x000fc8000001161c */
[----:B------:R-:W-:Y:S01]  /*13b0*/  LOP3.LUT R28, R28, 0xbc, RZ, 0xc0, !PT ;  /* 0x000000bc1c1c7812 */ /* 0x000fe200078ec0ff */
[----:B------:R-:W-:Y:S02]  /*13c0*/  IMAD.IADD R31, R32, 0x1, R31 ;  /* 0x00000001201f7824 */ /* 0x000fe400078e021f */
[----:B------:R-:W-:Y:S02]  /*13d0*/  IMAD R33, R33, 0x3400, R34 ;  /* 0x0000340021217824 */ /* 0x000fe400078e0222 */
[----:B------:R-:W-:Y:S02]  /*13e0*/  VIADD R28, R28, UR4 ;  /* 0x000000041c1c7c36 */ /* 0x000fe40008000000 */
[----:B------:R-:W-:Y:S01]  /*13f0*/  IMAD.WIDE R30, R31, 0x4, R2 ;  /* 0x000000041f1e7825 */ /* 0x000fe200078e0202 */
[----:B------:R-:W-:-:S03]  /*1400*/  IADD3 R33, R32, R33, RZ ;  /* 0x0000002120217210 */ /* 0x000fc60007ffe0ff */
[----:B------:R-:W-:Y:S02]  /*1410*/  IMAD.IADD R37, R32, 0x1, R37 ;  /* 0x0000000120257824 */ /* 0x000fe400078e0225 */
[C---:B------:R-:W-:Y:S02]  /*1420*/  IMAD R34, R35.reuse, 0x4, R28 ;  /* 0x0000000423227824 */ /* 0x040fe400078e021c */
[----:B--2---:R-:W-:Y:S01]  /*1430*/  FADD R4, R20, R4 ;  /* 0x0000000414047221 */ /* 0x004fe20000000000 */
[----:B------:R-:W-:Y:S01]  /*1440*/  LOP3.LUT R20, R35, 0xc00, RZ, 0xfc, !PT ;  /* 0x00000c0023147812 */ /* 0x000fe200078efcff */
[----:B-1----:R-:W-:Y:S03]  /*1450*/  @P4 STG.E.128 desc[UR6][R30.64], R24 ;  /* 0x000000181e004986 */ /* 0x002fe6000c101d06 */
[----:B------:R-:W-:Y:S01]  /*1460*/  SHF.R.U32.HI R20, RZ, 0x4, R20 ;  /* 0x00000004ff147819 */ /* 0x000fe20000011614 */
[----:B------:R-:W-:Y:S01]  /*1470*/  IMAD.WIDE R36, R37, 0x4, R2 ;  /* 0x0000000425247825 */ /* 0x000fe200078e0202 */
[----:B------:R-:W-:Y:S02]  /*1480*/  LDS R28, [R34+0x2000] ;  /* 0x00200000221c7984 */ /* 0x000fe40000000800 */
[----:B------:R-:W-:-:S02]  /*1490*/  LOP3.LUT R20, R20, 0xfc, RZ, 0xc0, !PT ;  /* 0x000000fc14147812 */ /* 0x000fc400078ec0ff */
[----:B------:R-:W-:Y:S03]  /*14a0*/  LDS R29, [R34+0x2004] ;  /* 0x00200400221d7984 */ /* 0x000fe60000000800 */
[----:B------:R-:W-:Y:S01]  /*14b0*/  VIADD R20, R20, UR4 ;  /* 0x0000000414147c36 */ /* 0x000fe20008000000 */
[----:B------:R-:W-:Y:S04]  /*14c0*/  LDS R30, [R34+0x2008] ;  /* 0x00200800221e7984 */ /* 0x000fe80000000800 */
[----:B------:R-:W-:Y:S01]  /*14d0*/  LEA R20, R35, R20, 0x2 ;  /* 0x0000001423147211 */ /* 0x000fe200078e10ff */
[----:B------:R-:W0:Y:S01]  /*14e0*/  LDS R31, [R34+0x200c] ;  /* 0x00200c00221f7984 */ /* 0x000e220000000800 */
[----:B------:R-:W-:-:S03]  /*14f0*/  IMAD.WIDE R2, R33, 0x4, R2 ;  /* 0x0000000421027825 */ /* 0x000fc600078e0202 */
[----:B------:R-:W-:Y:S04]  /*1500*/  LDS R32, [R20+0x3000] ;  /* 0x0030000014207984 */ /* 0x000fe80000000800 */
[----:B------:R-:W-:Y:S04]  /*1510*/  LDS R33, [R20+0x3004] ;  /* 0x0030040014217984 */ /* 0x000fe80000000800 */
[----:B------:R-:W-:Y:S04]  /*1520*/  LDS R34, [R20+0x3008] ;  /* 0x0030080014227984 */ /* 0x000fe80000000800 */
[----:B------:R-:W1:Y:S01]  /*1530*/  LDS R35, [R20+0x300c] ;  /* 0x00300c0014237984 */ /* 0x000e620000000800 */
[----:B------:R-:W-:Y:S01]  /*1540*/  FADD R5, R21, R5 ;  /* 0x0000000515057221 */ /* 0x000fe20000000000 */
[----:B------:R-:W-:-:S02]  /*1550*/  IMAD.SHL.U32 R21, R45, 0x100, RZ ;  /* 0x000001002d157824 */ /* 0x000fc400078e00ff */
[----:B------:R-:W-:-:S03]  /*1560*/  FADD R6, R22, R6 ;  /* 0x0000000616067221 */ /* 0x000fc60000000000 */
[----:B------:R-:W-:Y:S01]  /*1570*/  LOP3.LUT R21, R21, 0xf00, RZ, 0xc0, !PT ;  /* 0x00000f0015157812 */ /* 0x000fe200078ec0ff */
[----:B------:R-:W-:-:S03]  /*1580*/  FADD R7, R23, R7 ;  /* 0x0000000717077221 */ /* 0x000fc60000000000 */
[----:B------:R-:W-:Y:S01]  /*1590*/  LOP3.LUT R22, R21, 0x40, RZ, 0xfc, !PT ;  /* 0x0000004015167812 */ /* 0x000fe200078efcff */
[----:B0-----:R0:W-:Y:S01]  /*15a0*/  @P3 STG.E.128 desc[UR6][R36.64], R28 ;  /* 0x0000001c24003986 */ /* 0x0011e2000c101d06 */
[----:B------:R-:W-:-:S03]  /*15b0*/  LOP3.LUT R46, R46, R21, RZ, 0xfc, !PT ;  /* 0x000000152e2e7212 */ /* 0x000fc600078efcff */
[----:B-1----:R1:W-:Y:S01]  /*15c0*/  @P6 STG.E.128 desc[UR6][R2.64], R32 ;  /* 0x0000002002006986 */ /* 0x0023e2000c101d06 */
[C---:B------:R-:W-:Y:S02]  /*15d0*/  LOP3.LUT R23, R21.reuse, 0x80, RZ, 0xfc, !PT ;  /* 0x0000008015177812 */ /* 0x040fe400078efcff */
[C---:B------:R-:W-:Y:S02]  /*15e0*/  LOP3.LUT R20, R21.reuse, 0xc0, RZ, 0xfc, !PT ;  /* 0x000000c015147812 */ /* 0x040fe400078efcff */
[----:B------:R-:W-:Y:S02]  /*15f0*/  LEA.HI R21, R21, UR4, RZ, 0x1d ;  /* 0x0000000415157c11 */ /* 0x000fe4000f8fe8ff */
[----:B------:R-:W-:Y:S02]  /*1600*/  LEA.HI R23, R23, UR4, RZ, 0x1d ;  /* 0x0000000417177c11 */ /* 0x000fe4000f8fe8ff */
[----:B0-----:R-:W-:Y:S01]  /*1610*/  LEA.HI R37, R20, UR4, RZ, 0x1d ;  /* 0x0000000414257c11 */ /* 0x001fe2000f8fe8ff */
[C---:B------:R-:W-:Y:S01]  /*1620*/  IMAD R21, R46.reuse, 0x4, R21 ;  /* 0x000000042e157824 */ /* 0x040fe200078e0215 */
[----:B------:R-:W-:Y:S01]  /*1630*/  BAR.SYNC.DEFER_BLOCKING 0x0 ;  /* 0x0000000000007b1d */ /* 0x000fe20000010000 */
[----:B------:R-:W-:-:S02]  /*1640*/  LEA R23, R46, R23, 0x2 ;  /* 0x000000172e177211 */ /* 0x000fc400078e10ff */
[----:B-1----:R-:W-:-:S05]  /*1650*/  LEA.HI R3, R22, UR4, RZ, 0x1d ;  /* 0x0000000416037c11 */ /* 0x002fca000f8fe8ff */
[C---:B------:R-:W-:Y:S02]  /*1660*/  IMAD R20, R46.reuse, 0x4, R3 ;  /* 0x000000042e147824 */ /* 0x040fe400078e0203 */
[----:B------:R-:W-:Y:S01]  /*1670*/  IMAD R46, R46, 0x4, R37 ;  /* 0x000000042e2e7824 */ /* 0x000fe200078e0225 */
[----:B------:R-:W-:Y:S01]  /*1680*/  LOP3.LUT R47, R47, 0x38, RZ, 0xc0, !PT ;  /* 0x000000382f2f7812 */ /* 0x000fe200078ec0ff */
[----:B---3--:R-:W-:Y:S01]  /*1690*/  FADD R8, R24, R8 ;  /* 0x0000000818087221 */ /* 0x008fe20000000000 */
[----:B------:R-:W-:Y:S01]  /*16a0*/  FADD R9, R25, R9 ;  /* 0x0000000919097221 */ /* 0x000fe20000000000 */
[----:B------:R-:W-:Y:S01]  /*16b0*/  FADD R10, R26, R10 ;  /* 0x0000000a1a0a7221 */ /* 0x000fe20000000000 */
[----:B------:R0:W-:Y:S01]  /*16c0*/  STS [R21], R4 ;  /* 0x0000000415007388 */ /* 0x0001e20000000800 */
[----:B------:R-:W-:Y:S01]  /*16d0*/  FADD R11, R27, R11 ;  /* 0x0000000b1b0b7221 */ /* 0x000fe20000000000 */
[----:B----4-:R-:W-:Y:S01]  /*16e0*/  FADD R12, R28, R12 ;  /* 0x0000000c1c0c7221 */ /* 0x010fe20000000000 */
[----:B------:R-:W-:Y:S01]  /*16f0*/  FADD R13, R29, R13 ;  /* 0x0000000d1d0d7221 */ /* 0x000fe20000000000 */
[----:B------:R1:W-:Y:S01]  /*1700*/  STS [R20+0x100], R5 ;  /* 0x0001000514007388 */ /* 0x0003e20000000800 */
[----:B------:R-:W-:Y:S01]  /*1710*/  FADD R14, R30, R14 ;  /* 0x0000000e1e0e7221 */ /* 0x000fe20000000000 */
[----:B------:R-:W-:Y:S01]  /*1720*/  FADD R15, R31, R15 ;  /* 0x0000000f1f0f7221 */ /* 0x000fe20000000000 */
[----:B-----5:R-:W-:Y:S01]  /*1730*/  FADD R16, R32, R16 ;  /* 0x0000001020107221 */ /* 0x020fe20000000000 */
[----:B------:R-:W-:Y:S01]  /*1740*/  STS [R23+0x200], R6 ;  /* 0x0002000617007388 */ /* 0x000fe20000000800 */
[----:B------:R-:W-:Y:S01]  /*1750*/  FADD R17, R33, R17 ;  /* 0x0000001121117221 */ /* 0x000fe20000000000 */
[----:B------:R-:W-:Y:S01]  /*1760*/  FADD R18, R34, R18 ;  /* 0x0000001222127221 */ /* 0x000fe20000000000 */
[----:B------:R-:W-:Y:S01]  /*1770*/  FADD R19, R35, R19 ;  /* 0x0000001323137221 */ /* 0x000fe20000000000 */
[----:B------:R-:W-:Y:S01]  /*1780*/  STS [R46+0x300], R7 ;  /* 0x000300072e007388 */ /* 0x000fe20000000800 */
[----:B------:R-:W-:Y:S01]  /*1790*/  IMAD.SHL.U32 R45, R45, 0x2, RZ ;  /* 0x000000022d2d7824 */ /* 0x000fe200078e00ff */
[----:B------:R-:W2:Y:S02]  /*17a0*/  LDC.64 R2, c[0x0][0x248] ;  /* 0x00009200ff027b82 */ /* 0x000ea40000000a00 */
[----:B------:R-:W-:Y:S04]  /*17b0*/  STS [R21+0x40], R8 ;  /* 0x0000400815007388 */ /* 0x000fe80000000800 */
[----:B------:R-:W-:Y:S04]  /*17c0*/  STS [R20+0x140], R9 ;  /* 0x0001400914007388 */ /* 0x000fe80000000800 */
[----:B------:R3:W-:Y:S04]  /*17d0*/  STS [R23+0x240], R10 ;  /* 0x0002400a17007388 */ /* 0x0007e80000000800 */
[----:B------:R4:W-:Y:S04]  /*17e0*/  STS [R46+0x340], R11 ;  /* 0x0003400b2e007388 */ /* 0x0009e80000000800 */
[----:B------:R5:W-:Y:S04]  /*17f0*/  STS [R21+0x80], R12 ;  /* 0x0000800c15007388 */ /* 0x000be80000000800 */
[----:B------:R0:W-:Y:S04]  /*1800*/  STS [R20+0x180], R13 ;  /* 0x0001800d14007388 */ /* 0x0001e80000000800 */
[----:B------:R0:W-:Y:S04]  /*1810*/  STS [R23+0x280], R14 ;  /* 0x0002800e17007388 */ /* 0x0001e80000000800 */
[----:B------:R-:W-:Y:S04]  /*1820*/  STS [R46+0x380], R15 ;  /* 0x0003800f2e007388 */ /* 0x000fe80000000800 */
[----:B------:R-:W-:Y:S04]  /*1830*/  STS [R21+0xc0], R16 ;  /* 0x0000c01015007388 */ /* 0x000fe80000000800 */
[----:B------:R-:W-:Y:S04]  /*1840*/  STS [R20+0x1c0], R17 ;  /* 0x0001c01114007388 */ /* 0x000fe80000000800 */
[----:B------:R-:W-:Y:S04]  /*1850*/  STS [R23+0x2c0], R18 ;  /* 0x0002c01217007388 */ /* 0x000fe80000000800 */
[----:B------:R-:W-:Y:S01]  /*1860*/  STS [R46+0x3c0], R19 ;  /* 0x0003c0132e007388 */ /* 0x000fe20000000800 */
[----:B------:R-:W-:Y:S01]  /*1870*/  VIADD R47, R47, UR4 ;  /* 0x000000042f2f7c36 */ /* 0x000fe20008000000 */
[----:B0-----:R-:W-:-:S04]  /*1880*/  LOP3.LUT R4, R45, 0x1fe, RZ, 0xc0, !PT ;  /* 0x000001fe2d047812 */ /* 0x001fc800078ec0ff */
[C---:B------:R-:W-:Y:S01]  /*1890*/  LEA R47, R4.reuse, R47, 0x2 ;  /* 0x0000002f042f7211 */ /* 0x040fe200078e10ff */
[----:B------:R-:W-:Y:S06]  /*18a0*/  BAR.SYNC.DEFER_BLOCKING 0x0 ;  /* 0x0000000000007b1d */ /* 0x000fec0000010000 */
[----:B------:R-:W0:Y:S01]  /*18b0*/  LDS.64 R8, [R47] ;  /* 0x000000002f087984 */ /* 0x000e220000000a00 */
[C---:B-1----:R-:W-:Y:S02]  /*18c0*/  LOP3.LUT R5, R4.reuse, 0x200, RZ, 0xfc, !PT ;  /* 0x0000020004057812 */ /* 0x042fe400078efcff */
[----:B---3--:R-:W-:-:S02]  /*18d0*/  LOP3.LUT R10, R4, 0x400, RZ, 0xfc, !PT ;  /* 0x00000400040a7812 */ /* 0x008fc400078efcff */
[C---:B----4-:R-:W-:Y:S02]  /*18e0*/  LOP3.LUT R11, R4.reuse, 0x600, RZ, 0xfc, !PT ;  /* 0x00000600040b7812 */ /* 0x050fe400078efcff */
[C---:B-----5:R-:W-:Y:S02]  /*18f0*/  LOP3.LUT R12, R4.reuse, 0x800, RZ, 0xfc, !PT ;  /* 0x00000800040c7812 */ /* 0x060fe400078efcff */
[C---:B------:R-:W-:Y:S02]  /*1900*/  LOP3.LUT R13, R4.reuse, 0xa00, RZ, 0xfc, !PT ;  /* 0x00000a00040d7812 */ /* 0x040fe400078efcff */
[----:B------:R-:W-:Y:S01]  /*1910*/  LOP3.LUT R14, R4, 0xc00, RZ, 0xfc, !PT ;  /* 0x00000c00040e7812 */ /* 0x000fe200078efcff */
[----:B--2---:R-:W-:Y:S01]  /*1920*/  IMAD.WIDE R6, R38, 0x4, R2 ;  /* 0x0000000426067825 */ /* 0x004fe200078e0202 */
[----:B------:R-:W-:Y:S02]  /*1930*/  SHF.R.U32.HI R5, RZ, 0x3, R5 ;  /* 0x00000003ff057819 */ /* 0x000fe40000011605 */
[----:B------:R-:W-:-:S02]  /*1940*/  SHF.R.U32.HI R10, RZ, 0x3, R10 ;  /* 0x00000003ff0a7819 */ /* 0x000fc4000001160a */
[----:B------:R-:W-:Y:S02]  /*1950*/  SHF.R.U32.HI R11, RZ, 0x3, R11 ;  /* 0x00000003ff0b7819 */ /* 0x000fe4000001160b */
[----:B------:R-:W-:Y:S02]  /*1960*/  SHF.R.U32.HI R12, RZ, 0x3, R12 ;  /* 0x00000003ff0c7819 */ /* 0x000fe4000001160c */
[----:B------:R-:W-:Y:S02]  /*1970*/  SHF.R.U32.HI R13, RZ, 0x3, R13 ;  /* 0x00000003ff0d7819 */ /* 0x000fe4000001160d */
[----:B------:R-:W-:Y:S02]  /*1980*/  SHF.R.U32.HI R14, RZ, 0x3, R14 ;  /* 0x00000003ff0e7819 */ /* 0x000fe4000001160e */
[----:B------:R-:W-:Y:S02]  /*1990*/  LOP3.LUT R5, R5, 0x78, RZ, 0xc0, !PT ;  /* 0x0000007805057812 */ /* 0x000fe400078ec0ff */
[----:B------:R-:W-:-:S02]  /*19a0*/  LOP3.LUT R10, R10, 0xb8, RZ, 0xc0, !PT ;  /* 0x000000b80a0a7812 */ /* 0x000fc400078ec0ff */
[----:B------:R-:W-:Y:S02]  /*19b0*/  LOP3.LUT R11, R11, 0xf8, RZ, 0xc0, !PT ;  /* 0x000000f80b0b7812 */ /* 0x000fe400078ec0ff */
[----:B------:R-:W-:Y:S02]  /*19c0*/  LOP3.LUT R12, R12, 0x138, RZ, 0xc0, !PT ;  /* 0x000001380c0c7812 */ /* 0x000fe400078ec0ff */
[----:B------:R-:W-:Y:S01]  /*19d0*/  LOP3.LUT R14, R14, 0x1b8, RZ, 0xc0, !PT ;  /* 0x000001b80e0e7812 */ /* 0x000fe200078ec0ff */
[----:B------:R-:W-:Y:S01]  /*19e0*/  VIADD R5, R5, UR4 ;  /* 0x0000000405057c36 */ /* 0x000fe20008000000 */
[----:B------:R-:W-:Y:S01]  /*19f0*/  IADD3 R11, R11, UR4, RZ ;  /* 0x000000040b0b7c10 */ /* 0x000fe2000fffe0ff */
[----:B0-----:R0:W-:Y:S02]  /*1a00*/  @P5 STG.E.64 desc[UR6][R6.64], R8 ;  /* 0x0000000806005986 */ /* 0x0011e4000c101b06 */
[----:B------:R-:W-:Y:S02]  /*1a10*/  VIADD R17, R14, UR4 ;  /* 0x000000040e117c36 */ /* 0x000fe40008000000 */
[----:B------:R-:W-:-:S02]  /*1a20*/  IMAD R5, R4, 0x4, R5 ;  /* 0x0000000404057824 */ /* 0x000fc400078e0205 */
[----:B------:R-:W-:Y:S01]  /*1a30*/  IMAD R11, R4, 0x4, R11 ;  /* 0x00000004040b7824 */ /* 0x000fe200078e020b */
[----:B0-----:R-:W-:Y:S01]  /*1a40*/  LOP3.LUT R6, R13, 0x178, RZ, 0xc0, !PT ;  /* 0x000001780d067812 */ /* 0x001fe200078ec0ff */
[----:B------:R-:W-:Y:S02]  /*1a50*/  VIADD R9, R10, UR4 ;  /* 0x000000040a097c36 */ /* 0x000fe40008000000 */
[----:B------:R-:W-:Y:S02]  /*1a60*/  VIADD R13, R12, UR4 ;  /* 0x000000040c0d7c36 */ /* 0x000fe40008000000 */
[----:B------:R-:W-:Y:S01]  /*1a70*/  VIADD R15, R6, UR4 ;  /* 0x00000004060f7c36 */ /* 0x000fe20008000000 */
[C---:B------:R-:W-:Y:S01]  /*1a80*/  LEA R10, R4.reuse, R9, 0x2 ;  /* 0x00000009040a7211 */ /* 0x040fe200078e10ff */
[C---:B------:R-:W-:Y:S01]  /*1a90*/  IMAD R16, R4.reuse, 0x4, R13 ;  /* 0x0000000404107824 */ /* 0x040fe200078e020d */
[C---:B------:R-:W-:Y:S01]  /*1aa0*/  LEA R20, R4.reuse, R17, 0x2 ;  /* 0x0000001104147211 */ /* 0x040fe200078e10ff */
[C---:B------:R-:W-:Y:S01]  /*1ab0*/  IMAD R18, R4.reuse, 0x4, R15 ;  /* 0x0000000404127824 */ /* 0x040fe200078e020f */
[----:B------:R0:W1:Y:S04]  /*1ac0*/  LDS.64 R6, [R5+0x800] ;  /* 0x0008000005067984 */ /* 0x0000680000000a00 */
[----:B------:R-:W2:Y:S04]  /*1ad0*/  LDS.64 R12, [R10+0x1000] ;  /* 0x001000000a0c7984 */ /* 0x000ea80000000a00 */
[----:B------:R3:W4:Y:S04]  /*1ae0*/  LDS.64 R14, [R11+0x1800] ;  /* 0x001800000b0e7984 */ /* 0x0007280000000a00 */
[----:B------:R-:W5:Y:S04]  /*1af0*/  LDS.64 R16, [R16+0x2000] ;  /* 0x0020000010107984 */ /* 0x000f680000000a00 */
[----:B------:R-:W5:Y:S04]  /*1b00*/  LDS.64 R18, [R18+0x2800] ;  /* 0x0028000012127984 */ /* 0x000f680000000a00 */
[----:B------:R-:W5:Y:S01]  /*1b10*/  LDS.64 R20, [R20+0x3000] ;  /* 0x0030000014147984 */ /* 0x000f620000000a00 */
[----:B0-----:R-:W-:-:S04]  /*1b20*/  LOP3.LUT R5, R4, 0xe00, RZ, 0xfc, !PT ;  /* 0x00000e0004057812 */ /* 0x001fc800078efcff */
[----:B------:R-:W-:Y:S02]  /*1b30*/  SHF.R.U32.HI R5, RZ, 0x3, R5 ;  /* 0x00000003ff057819 */ /* 0x000fe40000011605 */
[----:B------:R-:W-:Y:S02]  /*1b40*/  ISETP.NE.AND P6, PT, R51, RZ, PT ;  /* 0x000000ff3300720c */ /* 0x000fe40003fc5270 */
[----:B------:R-:W-:Y:S02]  /*1b50*/  LOP3.LUT R5, R5, 0x1f8, RZ, 0xc0, !PT ;  /* 0x000001f805057812 */ /* 0x000fe400078ec0ff */
[----:B------:R-:W-:Y:S02]  /*1b60*/  ISETP.NE.AND P3, PT, R50, RZ, PT ;  /* 0x000000ff3200720c */ /* 0x000fe40003f65270 */
[----:B------:R-:W-:Y:S01]  /*1b70*/  ISETP.NE.AND P4, PT, R49, RZ, PT ;  /* 0x000000ff3100720c */ /* 0x000fe20003f85270 */
[----:B------:R-:W-:Y:S01]  /*1b80*/  VIADD R5, R5, UR4 ;  /* 0x0000000405057c36 */ /* 0x000fe20008000000 */
[----:B------:R-:W-:Y:S01]  /*1b90*/  ISETP.NE.AND P5, PT, R48, RZ, PT ;  /* 0x000000ff3000720c */ /* 0x000fe20003fa5270 */
[----:B------:R-:W-:-:S04]  /*1ba0*/  IMAD.WIDE R8, R39, 0x4, R2 ;  /* 0x0000000427087825 */ /* 0x000fc800078e0202 */
[----:B------:R-:W-:Y:S02]  /*1bb0*/  IMAD R22, R4, 0x4, R5 ;  /* 0x0000000404167824 */ /* 0x000fe400078e0205 */
[--C-:B------:R-:W-:Y:S01]  /*1bc0*/  IMAD.WIDE R4, R43, 0x4, R2.reuse ;  /* 0x000000042b047825 */ /* 0x100fe200078e0202 */
[----:B-1----:R0:W-:Y:S03]  /*1bd0*/  @P6 STG.E.64 desc[UR6][R8.64], R6 ;  /* 0x0000000608006986 */ /* 0x0021e6000c101b06 */
[--C-:B---3--:R-:W-:Y:S01]  /*1be0*/  IMAD.WIDE R10, R41, 0x4, R2.reuse ;  /* 0x00000004290a7825 */ /* 0x108fe200078e0202 */
[----:B--2---:R0:W-:Y:S03]  /*1bf0*/  @P3 STG.E.64 desc[UR6][R4.64], R12 ;  /* 0x0000000c04003986 */ /* 0x0041e6000c101b06 */
[--C-:B------:R-:W-:Y:S01]  /*1c00*/  IMAD.WIDE R40, R40, 0x4, R2.reuse ;  /* 0x0000000428287825 */ /* 0x100fe200078e0202 */
[----:B----4-:R0:W-:Y:S03]  /*1c10*/  @P4 STG.E.64 desc[UR6][R10.64], R14 ;  /* 0x0000000e0a004986 */ /* 0x0101e6000c101b06 */
[--C-:B------:R-:W-:Y:S01]  /*1c20*/  IMAD.WIDE R42, R42, 0x4, R2.reuse ;  /* 0x000000042a2a7825 */ /* 0x100fe200078e0202 */
[----:B-----5:R0:W-:Y:S03]  /*1c30*/  @P5 STG.E.64 desc[UR6][R40.64], R16 ;  /* 0x0000001028005986 */ /* 0x0201e6000c101b06 */
[----:B------:R-:W-:Y:S01]  /*1c40*/  IMAD.WIDE R44, R44, 0x4, R2 ;  /* 0x000000042c2c7825 */ /* 0x000fe200078e0202 */
[----:B------:R0:W-:Y:S04]  /*1c50*/  @P2 STG.E.64 desc[UR6][R42.64], R18 ;  /* 0x000000122a002986 */ /* 0x0001e8000c101b06 */
[----:B------:R0:W-:Y:S02]  /*1c60*/  @P1 STG.E.64 desc[UR6][R44.64], R20 ;  /* 0x000000142c001986 */ /* 0x0001e4000c101b06 */
[----:B0-----:R-:W-:Y:S05]  /*1c70*/  @!P0 EXIT ;  /* 0x000000000000894d */ /* 0x001fea0003800000 */
[----:B------:R-:W0:Y:S01]  /*1c80*/  LDS.64 R22, [R22+0x3800] ;  /* 0x0038000016167984 */ /* 0x000e220000000a00 */
[----:B------:R-:W-:-:S05]  /*1c90*/  IMAD.WIDE R2, R0, 0x4, R2 ;  /* 0x0000000400027825 */ /* 0x000fca00078e0202 */
[----:B0-----:R-:W-:Y:S01]  /*1ca0*/  STG.E.64 desc[UR6][R2.64], R22 ;  /* 0x0000001602007986 */ /* 0x001fe2000c101b06 */
[----:B------:R-:W-:Y:S05]  /*1cb0*/  EXIT ;  /* 0x000000000000794d */ /* 0x000fea0003800000 */
.L_x_0:
[----:B------:R-:W-:-:S00]  /*1cc0*/  BRA `(.L_x_0) ;  /* 0xfffffffc00fc7947 */ /* 0x000fc0000383ffff */
[----:B------:R-:W-:-:S00]  /*1cd0*/  NOP ;  /* 0x0000000000007918 */ /* 0x000fc00000000000 */
        /* <DEDUP_REMOVED lines=10> */
.L_x_1:


//--------------------- .nv.global.init           --------------------------
	.section	.nv.global.init,"aw",@progbits
.nv.global.init:
	.type		_$_str,@object
	.size		_$_str,(_$_str_$_2 - _$_str)
_$_str:
        /*0000*/ 	.byte	0x5f, 0x5f, 0x43, 0x55, 0x44, 0x41, 0x5f, 0x46, 0x54, 0x5a, 0x00
	.type		_$_str_$_2,@object
	.size		_$_str_$_2,(.L_1 - _$_str_$_2)
_$_str_$_2:
        /*000b*/ 	.byte	0x5f, 0x5f, 0x43, 0x55, 0x44, 0x41, 0x5f, 0x50, 0x52, 0x45, 0x43, 0x5f, 0x53, 0x51, 0x52, 0x54
        /*001b*/ 	.byte	0x00
.L_1:


//--------------------- .nv.shared.triton_poi_fused__native_batch_norm_legit_no_training_add_relu_18 --------------------------
	.section	.nv.shared.triton_poi_fused__native_batch_norm_legit_no_training_add_relu_18,"aw",@nobits
	.sectionflags	@""
	.align	16
	.zero		1024


//--------------------- .nv.constant0.triton_poi_fused__native_batch_norm_legit_no_training_add_relu_18 --------------------------
	.section	.nv.constant0.triton_poi_fused__native_batch_norm_legit_no_training_add_relu_18,"a",@progbits
	.sectionflags	@""
	.align	4
.nv.constant0.triton_poi_fused__native_batch_norm_legit_no_training_add_relu_18:
	.zero		600
